	.headerflags	@"EF_CUDA_TEXMODE_UNIFIED EF_CUDA_64BIT_ADDRESS EF_CUDA_ACCELERATORS EF_CUDA_SM90 EF_CUDA_VIRTUAL_SM(EF_CUDA_SM90)"
	.elftype	@"ET_EXEC"


//--------------------- .nv.info                  --------------------------
	.section	.nv.info,"",@"SHT_CUDA_INFO"
	.align	4


	//----- nvinfo : EIATTR_REGCOUNT
	.align		4
        /*0000*/ 	.byte	0x04, 0x2f
        /*0002*/ 	.short	(.L_3 - .L_2)
	.align		4
.L_2:
        /*0004*/ 	.word	index@(triton_poi_fused__native_batch_norm_legit_no_training_relu_threshold_backward_15)
        /*0008*/ 	.word	0x00000020


	//----- nvinfo : EIATTR_MIN_STACK_SIZE
	.align		4
.L_3:
        /*000c*/ 	.byte	0x04, 0x12
        /*000e*/ 	.short	(.L_5 - .L_4)
	.align		4
.L_4:
        /*0010*/ 	.word	index@(triton_poi_fused__native_batch_norm_legit_no_training_relu_threshold_backward_15)
        /*0014*/ 	.word	0x00000000


	//----- nvinfo : EIATTR_FRAME_SIZE
	.align		4
.L_5:
        /*0018*/ 	.byte	0x04, 0x11
        /*001a*/ 	.short	(.L_7 - .L_6)
	.align		4
.L_6:
        /*001c*/ 	.word	index@(triton_poi_fused__native_batch_norm_legit_no_training_relu_threshold_backward_15)
        /*0020*/ 	.word	0x00000000


	//----- nvinfo : EIATTR_MIN_STACK_SIZE
	.align		4
.L_7:
        /*0024*/ 	.byte	0x04, 0x12
        /*0026*/ 	.short	(.L_9 - .L_8)
	.align		4
.L_8:
        /*0028*/ 	.word	index@(triton_poi_fused__native_batch_norm_legit_no_training_relu_threshold_backward_15)
        /*002c*/ 	.word	0x00000000
.L_9:


//--------------------- .nv.info.triton_poi_fused__native_batch_norm_legit_no_training_relu_threshold_backward_15 --------------------------
	.section	.nv.info.triton_poi_fused__native_batch_norm_legit_no_training_relu_threshold_backward_15,"",@"SHT_CUDA_INFO"
	.sectionflags	@""
	.align	4


	//----- nvinfo : EIATTR_CUDA_API_VERSION
	.align		4
        /*0000*/ 	.byte	0x04, 0x37
        /*0002*/ 	.short	(.L_11 - .L_10)
.L_10:
        /*0004*/ 	.word	0x0000007c


	//----- nvinfo : EIATTR_KPARAM_INFO
	.align		4
.L_11:
        /*0008*/ 	.byte	0x04, 0x17
        /*000a*/ 	.short	(.L_13 - .L_12)
.L_12:
        /*000c*/ 	.word	0x00000000
        /*0010*/ 	.short	0x0008
        /*0012*/ 	.short	0x003c
        /*0014*/ 	.byte	0x00, 0xf0, 0x11, 0x00


	//----- nvinfo : EIATTR_KPARAM_INFO
	.align		4
.L_13:
        /*0018*/ 	.byte	0x04, 0x17
        /*001a*/ 	.short	(.L_15 - .L_14)
.L_14:
        /*001c*/ 	.word	0x00000000
        /*0020*/ 	.short	0x0007
        /*0022*/ 	.short	0x0038
        /*0024*/ 	.byte	0x00, 0xf0, 0x11, 0x00


	//----- nvinfo : EIATTR_KPARAM_INFO
	.align		4
.L_15:
        /*0028*/ 	.byte	0x04, 0x17
        /*002a*/ 	.short	(.L_17 - .L_16)
.L_16:
        /*002c*/ 	.word	0x00000000
        /*0030*/ 	.short	0x0006
        /*0032*/ 	.short	0x0030
        /*0034*/ 	.byte	0x00, 0xf4, 0x21, 0x00


	//----- nvinfo : EIATTR_KPARAM_INFO
	.align		4
.L_17:
        /*0038*/ 	.byte	0x04, 0x17
        /*003a*/ 	.short	(.L_19 - .L_18)
.L_18:
        /*003c*/ 	.word	0x00000000
        /*0040*/ 	.short	0x0005
        /*0042*/ 	.short	0x0028
        /*0044*/ 	.byte	0x00, 0xf4, 0x21, 0x00


	//----- nvinfo : EIATTR_KPARAM_INFO
	.align		4
.L_19:
        /*0048*/ 	.byte	0x04, 0x17
        /*004a*/ 	.short	(.L_21 - .L_20)
.L_20:
        /*004c*/ 	.word	0x00000000
        /*0050*/ 	.short	0x0004
        /*0052*/ 	.short	0x0020
        /*0054*/ 	.byte	0x00, 0xf4, 0x21, 0x00


	//----- nvinfo : EIATTR_KPARAM_INFO
	.align		4
.L_21:
        /*0058*/ 	.byte	0x04, 0x17
        /*005a*/ 	.short	(.L_23 - .L_22)
.L_22:
        /*005c*/ 	.word	0x00000000
        /*0060*/ 	.short	0x0003
        /*0062*/ 	.short	0x0018
        /*0064*/ 	.byte	0x00, 0xf4, 0x21, 0x00


	//----- nvinfo : EIATTR_KPARAM_INFO
	.align		4
.L_23:
        /*0068*/ 	.byte	0x04, 0x17
        /*006a*/ 	.short	(.L_25 - .L_24)
.L_24:
        /*006c*/ 	.word	0x00000000
        /*0070*/ 	.short	0x0002
        /*0072*/ 	.short	0x0010
        /*0074*/ 	.byte	0x00, 0xf4, 0x21, 0x00


	//----- nvinfo : EIATTR_KPARAM_INFO
	.align		4
.L_25:
        /*0078*/ 	.byte	0x04, 0x17
        /*007a*/ 	.short	(.L_27 - .L_26)
.L_26:
        /*007c*/ 	.word	0x00000000
        /*0080*/ 	.short	0x0001
        /*0082*/ 	.short	0x0008
        /*0084*/ 	.byte	0x00, 0xf4, 0x21, 0x00


	//----- nvinfo : EIATTR_KPARAM_INFO
	.align		4
.L_27:
        /*0088*/ 	.byte	0x04, 0x17
        /*008a*/ 	.short	(.L_29 - .L_28)
.L_28:
        /*008c*/ 	.word	0x00000000
        /*0090*/ 	.short	0x0000
        /*0092*/ 	.short	0x0000
        /*0094*/ 	.byte	0x00, 0xf4, 0x21, 0x00


	//----- nvinfo : EIATTR_SPARSE_MMA_MASK
	.align		4
.L_29:
        /*0098*/ 	.byte	0x03, 0x50
        /*009a*/ 	.short	0x0000


	//----- nvinfo : EIATTR_MAXREG_COUNT
	.align		4
        /*009c*/ 	.byte	0x03, 0x1b
        /*009e*/ 	.short	0x00ff


	//----- nvinfo : EIATTR_EXIT_INSTR_OFFSETS
	.align		4
        /*00a0*/ 	.byte	0x04, 0x1c
        /*00a2*/ 	.short	(.L_31 - .L_30)


	//   ....[0]....
.L_30:
        /*00a4*/ 	.word	0x00000df0


	//   ....[1]....
        /*00a8*/ 	.word	0x00000e10


	//----- nvinfo : EIATTR_REQNTID
	.align		4
.L_31:
        /*00ac*/ 	.byte	0x04, 0x10
        /*00ae*/ 	.short	(.L_33 - .L_32)
.L_32:
        /*00b0*/ 	.word	0x00000080
        /*00b4*/ 	.word	0x00000001
        /*00b8*/ 	.word	0x00000001


	//----- nvinfo : EIATTR_CBANK_PARAM_SIZE
	.align		4
.L_33:
        /*00bc*/ 	.byte	0x03, 0x19
        /*00be*/ 	.short	0x0040


	//----- nvinfo : EIATTR_PARAM_CBANK
	.align		4
        /*00c0*/ 	.byte	0x04, 0x0a
        /*00c2*/ 	.short	(.L_35 - .L_34)
	.align		4
.L_34:
        /*00c4*/ 	.word	index@(.nv.constant0.triton_poi_fused__native_batch_norm_legit_no_training_relu_threshold_backward_15)
        /*00c8*/ 	.short	0x0210
        /*00ca*/ 	.short	0x0040


	//----- nvinfo : EIATTR_SW_WAR
	.align		4
.L_35:
        /*00cc*/ 	.byte	0x04, 0x36
        /*00ce*/ 	.short	(.L_37 - .L_36)
.L_36:
        /*00d0*/ 	.word	0x00000008
.L_37:


//--------------------- .nv.callgraph             --------------------------
	.section	.nv.callgraph,"",@"SHT_CUDA_CALLGRAPH"
	.align	4
	.sectionentsize	8
	.align		4
        /*0000*/ 	.word	0x00000000
	.align		4
        /*0004*/ 	.word	0xffffffff
	.align		4
        /*0008*/ 	.word	0x00000000
	.align		4
        /*000c*/ 	.word	0xfffffffe
	.align		4
        /*0010*/ 	.word	0x00000000
	.align		4
        /*0014*/ 	.word	0xfffffffd
	.align		4
        /*0018*/ 	.word	0x00000000
	.align		4
        /*001c*/ 	.word	0xfffffffc


//--------------------- .nv.constant4             --------------------------
	.section	.nv.constant4,"a",@progbits
	.align	8
	.align		8
.nv.constant4:
        /*0000*/ 	.dword	_$_str
	.align		8
        /*0008*/ 	.dword	_$_str_$_2


//--------------------- .text.triton_poi_fused__native_batch_norm_legit_no_training_relu_threshold_backward_15 --------------------------
	.section	.text.triton_poi_fused__native_batch_norm_legit_no_training_relu_threshold_backward_15,"ax",@progbits
	.sectionflags	@"SHF_BARRIERS=1"
	.align	128
        .global         triton_poi_fused__native_batch_norm_legit_no_training_relu_threshold_backward_15
        .type           triton_poi_fused__native_batch_norm_legit_no_training_relu_threshold_backward_15,@function
        .size           triton_poi_fused__native_batch_norm_legit_no_training_relu_threshold_backward_15,(.L_x_1 - triton_poi_fused__native_batch_norm_legit_no_training_relu_threshold_backward_15)
        .other          triton_poi_fused__native_batch_norm_legit_no_training_relu_threshold_backward_15,@"STO_CUDA_ENTRY STV_DEFAULT"
triton_poi_fused__native_batch_norm_legit_no_training_relu_threshold_backward_15:
.text.triton_poi_fused__native_batch_norm_legit_no_training_relu_threshold_backward_15:
[----:B------:R-:W0:Y:S01]  /*0000*/  LDC R1, c[0x0][0x28] ;  /* 0x00000a00ff017b82 */ /* 0x000e220000000800 */
[----:B------:R-:W1:Y:S01]  /*0010*/  S2R R4, SR_TID.X ;  /* 0x0000000000047919 */ /* 0x000e620000002100 */
[----:B------:R-:W-:Y:S01]  /*0020*/  CS2R R14, SRZ ;  /* 0x00000000000e7805 */ /* 0x000fe2000001ff00 */
[----:B------:R-:W-:Y:S01]  /*0030*/  ULDC.64 UR6, c[0x0][0x208] ;  /* 0x0000820000067ab9 */ /* 0x000fe20000000a00 */
[----:B------:R-:W2:Y:S01]  /*0040*/  S2R R6, SR_CTAID.Y ;  /* 0x0000000000067919 */ /* 0x000ea20000002600 */
[----:B------:R-:W3:Y:S03]  /*0050*/  S2R R7, SR_CTAID.X ;  /* 0x0000000000077919 */ /* 0x000ee60000002500 */
[----:B------:R-:W4:Y:S01]  /*0060*/  S2UR UR5, SR_CgaCtaId ;  /* 0x00000000000579c3 */ /* 0x000f220000008800 */
[----:B------:R-:W-:-:S07]  /*0070*/  UMOV UR4, 0x400 ;  /* 0x0000040000047882 */ /* 0x000fce0000000000 */
[----:B------:R-:W5:Y:S08]  /*0080*/  LDC.64 R16, c[0x0][0x220] ;  /* 0x00008800ff107b82 */ /* 0x000f700000000a00 */
[----:B------:R-:W4:Y:S01]  /*0090*/  LDC.64 R26, c[0x0][0x228] ;  /* 0x00008a00ff1a7b82 */ /* 0x000f220000000a00 */
[----:B-1----:R-:W-:Y:S01]  /*00a0*/  IMAD.SHL.U32 R23, R4, 0x8, RZ ;  /* 0x0000000804177824 */ /* 0x002fe200078e00ff */
[----:B------:R-:W-:-:S02]  /*00b0*/  SHF.R.U32.HI R8, RZ, 0x5, R4 ;  /* 0x00000005ff087819 */ /* 0x000fc40000011604 */
[--C-:B--2---:R-:W-:Y:S02]  /*00c0*/  SHF.R.S32.HI R18, RZ, 0x17, R6.reuse ;  /* 0x00000017ff127819 */ /* 0x104fe40000011406 */
[----:B------:R-:W-:Y:S02]  /*00d0*/  LOP3.LUT R3, R23, 0xf8, RZ, 0xc0, !PT ;  /* 0x000000f817037812 */ /* 0x000fe400078ec0ff */
[----:B------:R-:W-:Y:S02]  /*00e0*/  SGXT.U32 R8, R8, 0x2 ;  /* 0x000000020808781a */ /* 0x000fe40000000000 */
[----:B------:R-:W-:Y:S02]  /*00f0*/  PRMT R0, R3, 0x6540, R6 ;  /* 0x0000654003007816 */ /* 0x000fe40000000006 */
[----:B------:R-:W1:Y:S01]  /*0100*/  LDC.64 R2, c[0x0][0x210] ;  /* 0x00008400ff027b82 */ /* 0x000e620000000a00 */
[----:B------:R-:W-:Y:S02]  /*0110*/  SGXT R18, R18, 0x1 ;  /* 0x000000011212781a */ /* 0x000fe40000000200 */
[----:B------:R-:W-:-:S02]  /*0120*/  SHF.R.S32.HI R5, RZ, 0x1f, R0 ;  /* 0x0000001fff057819 */ /* 0x000fc40000011400 */
[----:B------:R-:W-:Y:S02]  /*0130*/  LOP3.LUT R9, R0, 0x4, RZ, 0xfc, !PT ;  /* 0x0000000400097812 */ /* 0x000fe400078efcff */
[----:B------:R-:W-:Y:S01]  /*0140*/  LEA.HI R10, R5, R0, RZ, 0x8 ;  /* 0x00000000050a7211 */ /* 0x000fe200078f40ff */
[----:B---3--:R-:W-:Y:S01]  /*0150*/  IMAD.SHL.U32 R5, R7, 0x4, RZ ;  /* 0x0000000407057824 */ /* 0x008fe200078e00ff */
[----:B------:R-:W-:-:S03]  /*0160*/  LEA.HI R12, R18, R9, RZ, 0x8 ;  /* 0x00000009120c7211 */ /* 0x000fc600078f40ff */
[----:B------:R-:W-:Y:S01]  /*0170*/  IMAD.SHL.U32 R11, R10, 0x4, RZ ;  /* 0x000000040a0b7824 */ /* 0x000fe200078e00ff */
[----:B------:R-:W-:Y:S02]  /*0180*/  LOP3.LUT R8, R5, R8, RZ, 0xfc, !PT ;  /* 0x0000000805087212 */ /* 0x000fe400078efcff */
[----:B------:R-:W-:Y:S02]  /*0190*/  LOP3.LUT R12, R12, 0xffffff00, RZ, 0xc0, !PT ;  /* 0xffffff000c0c7812 */ /* 0x000fe400078ec0ff */
[----:B------:R-:W-:Y:S02]  /*01a0*/  LOP3.LUT R13, R11, 0xfffffc00, RZ, 0xc0, !PT ;  /* 0xfffffc000b0d7812 */ /* 0x000fe400078ec0ff */
[----:B------:R-:W-:Y:S02]  /*01b0*/  LOP3.LUT R11, R10, 0xffffff00, RZ, 0xc0, !PT ;  /* 0xffffff000a0b7812 */ /* 0x000fe400078ec0ff */
[C---:B------:R-:W-:Y:S01]  /*01c0*/  ISETP.GE.AND P0, PT, R8.reuse, 0x4, PT ;  /* 0x000000040800780c */ /* 0x040fe20003f06270 */
[----:B------:R-:W-:-:S05]  /*01d0*/  IMAD R13, R8, 0x100, R13 ;  /* 0x00000100080d7824 */ /* 0x000fca00078e020d */
[C---:B------:R-:W-:Y:S02]  /*01e0*/  IADD3 R0, R13.reuse, R0, -R11 ;  /* 0x000000000d007210 */ /* 0x040fe40007ffe80b */
[----:B------:R-:W-:Y:S02]  /*01f0*/  CS2R R10, SRZ ;  /* 0x00000000000a7805 */ /* 0x000fe4000001ff00 */
[----:B------:R-:W-:Y:S02]  /*0200*/  IADD3 R25, R13, R9, -R12 ;  /* 0x000000090d197210 */ /* 0x000fe40007ffe80c */
[----:B------:R-:W-:Y:S02]  /*0210*/  CS2R R8, SRZ ;  /* 0x0000000000087805 */ /* 0x000fe4000001ff00 */
[----:B------:R-:W-:Y:S01]  /*0220*/  CS2R R12, SRZ ;  /* 0x00000000000c7805 */ /* 0x000fe2000001ff00 */
[----:B-1----:R-:W-:-:S04]  /*0230*/  IMAD.WIDE R20, R0, 0x4, R2 ;  /* 0x0000000400147825 */ /* 0x002fc800078e0202 */
[----:B------:R-:W-:Y:S01]  /*0240*/  IMAD.WIDE R24, R25, 0x4, R2 ;  /* 0x0000000419187825 */ /* 0x000fe200078e0202 */
[----:B------:R1:W2:Y:S04]  /*0250*/  @!P0 LDG.E.EL.128 R8, desc[UR6][R20.64] ;  /* 0x0000000614088981 */ /* 0x0002a8000c2e1d00 */
[----:B------:R3:W2:Y:S01]  /*0260*/  @!P0 LDG.E.EL.128 R12, desc[UR6][R24.64] ;  /* 0x00000006180c8981 */ /* 0x0006a2000c2e1d00 */
[----:B------:R-:W-:Y:S01]  /*0270*/  SHF.R.U32.HI R2, RZ, 0x2, R4 ;  /* 0x00000002ff027819 */ /* 0x000fe20000011604 */
[----:B----4-:R-:W-:Y:S01]  /*0280*/  UPRMT UR4, UR5, 0x654, UR4 ;  /* 0x0000065405047896 */ /* 0x010fe20008000004 */
[----:B------:R-:W-:Y:S01]  /*0290*/  LOP3.LUT R23, R23, 0x3f8, RZ, 0xc0, !PT ;  /* 0x000003f817177812 */ /* 0x000fe200078ec0ff */
[----:B------:R-:W-:Y:S01]  /*02a0*/  IMAD.SHL.U32 R3, R4, 0x2, RZ ;  /* 0x0000000204037824 */ /* 0x000fe200078e00ff */
[----:B------:R-:W-:-:S04]  /*02b0*/  LOP3.LUT R2, R2, 0x18, RZ, 0xc0, !PT ;  /* 0x0000001802027812 */ /* 0x000fc800078ec0ff */
[----:B------:R-:W-:Y:S01]  /*02c0*/  LOP3.LUT R3, R3, 0xfe, RZ, 0xc0, !PT ;  /* 0x000000fe03037812 */ /* 0x000fe200078ec0ff */
[----:B-1----:R-:W-:Y:S01]  /*02d0*/  IMAD.IADD R20, R23, 0x1, R2 ;  /* 0x0000000117147824 */ /* 0x002fe200078e0202 */
[----:B---3--:R-:W1:Y:S02]  /*02e0*/  LDC.64 R24, c[0x0][0x230] ;  /* 0x00008c00ff187b82 */ /* 0x008e640000000a00 */
[----:B------:R-:W-:Y:S02]  /*02f0*/  PRMT R19, R3, 0x6540, R6 ;  /* 0x0000654003137816 */ /* 0x000fe40000000006 */
[----:B------:R-:W-:Y:S02]  /*0300*/  LEA R20, R20, UR4, 0x2 ;  /* 0x0000000414147c11 */ /* 0x000fe4000f8e10ff */
[----:B------:R-:W-:-:S04]  /*0310*/  LEA.HI R18, R18, R19, RZ, 0x8 ;  /* 0x0000001312127211 */ /* 0x000fc800078f40ff */
[----:B------:R-:W-:-:S05]  /*0320*/  LOP3.LUT R18, R18, 0xffffff00, RZ, 0xc0, !PT ;  /* 0xffffff0012127812 */ /* 0x000fca00078ec0ff */
[----:B------:R-:W-:-:S04]  /*0330*/  IMAD.IADD R21, R19, 0x1, -R18 ;  /* 0x0000000113157824 */ /* 0x000fc800078e0a12 */
[C---:B-----5:R-:W-:Y:S02]  /*0340*/  IMAD.WIDE R18, R21.reuse, 0x4, R16 ;  /* 0x0000000415127825 */ /* 0x060fe400078e0210 */
[----:B------:R-:W3:Y:S02]  /*0350*/  LDC.64 R16, c[0x0][0x218] ;  /* 0x00008600ff107b82 */ /* 0x000ee40000000a00 */
[----:B0-----:R-:W-:-:S04]  /*0360*/  IMAD.WIDE R26, R21, 0x4, R26 ;  /* 0x00000004151a7825 */ /* 0x001fc800078e021a */
[----:B-1----:R-:W-:-:S04]  /*0370*/  IMAD.WIDE R24, R21, 0x4, R24 ;  /* 0x0000000415187825 */ /* 0x002fc800078e0218 */
[----:B---3--:R-:W-:Y:S01]  /*0380*/  IMAD.WIDE R16, R21, 0x4, R16 ;  /* 0x0000000415107825 */ /* 0x008fe200078e0210 */
[----:B--2---:R0:W-:Y:S04]  /*0390*/  STS.128 [R20], R8 ;  /* 0x0000000814007388 */ /* 0x0041e80000000c00 */
[----:B------:R1:W-:Y:S01]  /*03a0*/  STS.128 [R20+0x10], R12 ;  /* 0x0000100c14007388 */ /* 0x0003e20000000c00 */
[----:B------:R-:W-:Y:S06]  /*03b0*/  BAR.SYNC.DEFER_BLOCKING 0x0 ;  /* 0x0000000000007b1d */ /* 0x000fec0000010000 */
[----:B------:R-:W1:Y:S04]  /*03c0*/  LDG.E.EL.64 R18, desc[UR6][R18.64] ;  /* 0x0000000612127981 */ /* 0x000e68000c2e1b00 */
[----:B------:R-:W2:Y:S04]  /*03d0*/  LDG.E.EL.64 R16, desc[UR6][R16.64] ;  /* 0x0000000610107981 */ /* 0x000ea8000c2e1b00 */
[----:B0-----:R0:W3:Y:S04]  /*03e0*/  LDG.E.EL.64 R8, desc[UR6][R26.64] ;  /* 0x000000061a087981 */ /* 0x0010e8000c2e1b00 */
[----:B------:R4:W3:Y:S01]  /*03f0*/  LDG.E.EL.64 R10, desc[UR6][R24.64] ;  /* 0x00000006180a7981 */ /* 0x0008e2000c2e1b00 */
[----:B------:R-:W-:-:S05]  /*0400*/  LEA R22, R3, UR4, 0x2 ;  /* 0x0000000403167c11 */ /* 0x000fca000f8e10ff */
[----:B------:R-:W-:Y:S01]  /*0410*/  LDS.64 R12, [R22] ;  /* 0x00000000160c7984 */ /* 0x000fe20000000a00 */
[----:B0-----:R-:W-:-:S03]  /*0420*/  IMAD.MOV.U32 R26, RZ, RZ, 0x3e800000 ;  /* 0x3e800000ff1a7424 */ /* 0x001fc600078e00ff */
[----:B------:R-:W-:Y:S01]  /*0430*/  LDS.64 R14, [R22+0x420] ;  /* 0x00042000160e7984 */ /* 0x000fe20000000a00 */
[----:B-1----:R-:W-:Y:S01]  /*0440*/  FADD R20, R18, 9.9999997473787516356e-06 ;  /* 0x3727c5ac12147421 */ /* 0x002fe20000000000 */
[----:B------:R-:W-:Y:S02]  /*0450*/  FADD R28, R19, 9.9999997473787516356e-06 ;  /* 0x3727c5ac131c7421 */ /* 0x000fe40000000000 */
[----:B------:R-:W2:Y:S01]  /*0460*/  LDS.64 R18, [R22+0x840] ;  /* 0x0008400016127984 */ /* 0x000ea20000000a00 */
[----:B------:R0:W1:Y:S08]  /*0470*/  MUFU.SQRT R29, R20 ;  /* 0x00000014001d7308 */ /* 0x0000700000002000 */
[----:B------:R-:W5:Y:S01]  /*0480*/  MUFU.SQRT R28, R28 ;  /* 0x0000001c001c7308 */ /* 0x000f620000002000 */
[----:B0-----:R0:W3:Y:S01]  /*0490*/  LDS.64 R20, [R22+0xc60] ;  /* 0x000c600016147984 */ /* 0x0010e20000000a00 */
[----:B------:R-:W-:Y:S01]  /*04a0*/  BAR.SYNC.DEFER_BLOCKING 0x0 ;  /* 0x0000000000007b1d */ /* 0x000fe20000010000 */
[----:B-1----:R-:W-:-:S02]  /*04b0*/  FSETP.GT.AND P1, PT, R29, 8.50705917302346158658e+37, PT ;  /* 0x7e8000001d00780b */ /* 0x002fc40003f24000 */
[----:B------:R-:W-:Y:S01]  /*04c0*/  FSETP.GEU.AND P3, PT, R29, 1.175494350822287508e-38, PT ;  /* 0x008000001d00780b */ /* 0x000fe20003f6e000 */
[----:B0-----:R-:W-:Y:S01]  /*04d0*/  IMAD.SHL.U32 R22, R4, 0x4, RZ ;  /* 0x0000000404167824 */ /* 0x001fe200078e00ff */
[----:B------:R-:W-:Y:S02]  /*04e0*/  FSEL R27, R26, 1, P1 ;  /* 0x3f8000001a1b7808 */ /* 0x000fe40000800000 */
[C---:B-----5:R-:W-:Y:S02]  /*04f0*/  FSETP.GT.AND P2, PT, R28.reuse, 8.50705917302346158658e+37, PT ;  /* 0x7e8000001c00780b */ /* 0x060fe40003f44000 */
[----:B------:R-:W-:Y:S02]  /*0500*/  FSETP.GEU.AND P4, PT, R28, 1.175494350822287508e-38, PT ;  /* 0x008000001c00780b */ /* 0x000fe40003f8e000 */
[----:B------:R-:W-:-:S03]  /*0510*/  LOP3.LUT R22, R22, 0x1fc, RZ, 0xc0, !PT ;  /* 0x000001fc16167812 */ /* 0x000fc600078ec0ff */
[----:B------:R-:W-:Y:S01]  /*0520*/  @P1 FMUL R29, R29, 0.25 ;  /* 0x3e8000001d1d1820 */ /* 0x000fe20000400000 */
[----:B------:R-:W-:Y:S01]  /*0530*/  FSEL R26, R26, 1, P2 ;  /* 0x3f8000001a1a7808 */ /* 0x000fe20001000000 */
[----:B------:R-:W-:Y:S02]  /*0540*/  @!P3 FMUL R27, R27, 16777216 ;  /* 0x4b8000001b1bb820 */ /* 0x000fe40000400000 */
[----:B------:R-:W-:Y:S02]  /*0550*/  @!P3 FMUL R29, R29, 16777216 ;  /* 0x4b8000001d1db820 */ /* 0x000fe40000400000 */
[----:B------:R-:W-:Y:S02]  /*0560*/  @P2 FMUL R28, R28, 0.25 ;  /* 0x3e8000001c1c2820 */ /* 0x000fe40000400000 */
[----:B----4-:R0:W1:Y:S01]  /*0570*/  MUFU.RCP R24, R29 ;  /* 0x0000001d00187308 */ /* 0x0100620000001000 */
[----:B------:R-:W-:Y:S01]  /*0580*/  @!P4 FMUL R26, R26, 16777216 ;  /* 0x4b8000001a1ac820 */ /* 0x000fe20000400000 */
[----:B--2---:R-:W-:Y:S01]  /*0590*/  FADD R18, R18, -R16 ;  /* 0x8000001012127221 */ /* 0x004fe20000000000 */
[----:B------:R-:W-:-:S05]  /*05a0*/  @!P4 FMUL R28, R28, 16777216 ;  /* 0x4b8000001c1cc820 */ /* 0x000fca0000400000 */
[----:B------:R-:W2:Y:S01]  /*05b0*/  MUFU.RCP R25, R28 ;  /* 0x0000001c00197308 */ /* 0x000ea20000001000 */
[--C-:B0-----:R-:W-:Y:S01]  /*05c0*/  FADD R29, R14, -R16.reuse ;  /* 0x800000100e1d7221 */ /* 0x101fe20000000000 */
[----:B------:R-:W-:Y:S01]  /*05d0*/  FADD R14, R15, -R17 ;  /* 0x800000110f0e7221 */ /* 0x000fe20000000000 */
[----:B---3--:R-:W-:Y:S01]  /*05e0*/  FADD R20, R20, -R16 ;  /* 0x8000001014147221 */ /* 0x008fe20000000000 */
[----:B-1----:R-:W-:Y:S01]  /*05f0*/  FMUL R24, R24, R27 ;  /* 0x0000001b18187220 */ /* 0x002fe20000400000 */
[----:B------:R-:W-:-:S04]  /*0600*/  VIADD R27, R22, UR4 ;  /* 0x00000004161b7c36 */ /* 0x000fc80008000000 */
[----:B------:R-:W-:Y:S02]  /*0610*/  IMAD R22, R22, 0x4, R27 ;  /* 0x0000000416167824 */ /* 0x000fe400078e021b */
[----:B------:R-:W-:Y:S01]  /*0620*/  FADD R27, R12, -R16 ;  /* 0x800000100c1b7221 */ /* 0x000fe20000000000 */
[--C-:B------:R-:W-:Y:S01]  /*0630*/  FADD R12, R13, -R17.reuse ;  /* 0x800000110d0c7221 */ /* 0x100fe20000000000 */
[----:B--2---:R-:W-:Y:S01]  /*0640*/  FMUL R25, R25, R26 ;  /* 0x0000001a19197220 */ /* 0x004fe20000400000 */
[--C-:B------:R-:W-:Y:S01]  /*0650*/  FADD R16, R19, -R17.reuse ;  /* 0x8000001113107221 */ /* 0x100fe20000000000 */
[----:B------:R-:W-:Y:S01]  /*0660*/  FADD R26, R21, -R17 ;  /* 0x80000011151a7221 */ /* 0x000fe20000000000 */
[C---:B------:R-:W-:Y:S01]  /*0670*/  FMUL R15, R24.reuse, R27 ;  /* 0x0000001b180f7220 */ /* 0x040fe20000400000 */
[C---:B------:R-:W-:Y:S01]  /*0680*/  FMUL R12, R25.reuse, R12 ;  /* 0x0000000c190c7220 */ /* 0x040fe20000400000 */
[C---:B------:R-:W-:Y:S01]  /*0690*/  FMUL R14, R25.reuse, R14 ;  /* 0x0000000e190e7220 */ /* 0x040fe20000400000 */
[C---:B------:R-:W-:Y:S01]  /*06a0*/  FMUL R13, R24.reuse, R29 ;  /* 0x0000001d180d7220 */ /* 0x040fe20000400000 */
[C---:B------:R-:W-:Y:S01]  /*06b0*/  FMUL R19, R24.reuse, R18 ;  /* 0x0000001218137220 */ /* 0x040fe20000400000 */
[----:B------:R-:W-:Y:S01]  /*06c0*/  FMUL R17, R24, R20 ;  /* 0x0000001418117220 */ /* 0x000fe20000400000 */
[----:B------:R-:W-:Y:S01]  /*06d0*/  FMUL R16, R25, R16 ;  /* 0x0000001019107220 */ /* 0x000fe20000400000 */
[C-C-:B------:R-:W-:Y:S01]  /*06e0*/  FFMA R12, R9.reuse, R12, R11.reuse ;  /* 0x0000000c090c7223 */ /* 0x140fe2000000000b */
[--C-:B------:R-:W-:Y:S01]  /*06f0*/  FFMA R14, R9, R14, R11.reuse ;  /* 0x0000000e090e7223 */ /* 0x100fe2000000000b */
[----:B------:R-:W-:Y:S01]  /*0700*/  FMUL R26, R25, R26 ;  /* 0x0000001a191a7220 */ /* 0x000fe20000400000 */
[C-C-:B------:R-:W-:Y:S01]  /*0710*/  FFMA R15, R8.reuse, R15, R10.reuse ;  /* 0x0000000f080f7223 */ /* 0x140fe2000000000a */
[C-C-:B------:R-:W-:Y:S01]  /*0720*/  FFMA R13, R8.reuse, R13, R10.reuse ;  /* 0x0000000d080d7223 */ /* 0x140fe2000000000a */
[C-C-:B------:R-:W-:Y:S01]  /*0730*/  FFMA R24, R8.reuse, R19, R10.reuse ;  /* 0x0000001308187223 */ /* 0x140fe2000000000a */
[----:B------:R-:W-:Y:S01]  /*0740*/  FFMA R17, R8, R17, R10 ;  /* 0x0000001108117223 */ /* 0x000fe2000000000a */
[C-C-:B------:R-:W-:Y:S01]  /*0750*/  FFMA R8, R9.reuse, R16, R11.reuse ;  /* 0x0000001009087223 */ /* 0x140fe2000000000b */
[----:B------:R-:W-:Y:S01]  /*0760*/  FFMA R9, R9, R26, R11 ;  /* 0x0000001a09097223 */ /* 0x000fe2000000000b */
[----:B------:R-:W-:Y:S01]  /*0770*/  FSETP.GEU.AND P6, PT, R12, RZ, PT ;  /* 0x000000ff0c00720b */ /* 0x000fe20003fce000 */
[----:B------:R-:W-:Y:S01]  /*0780*/  VIADD R18, R23, UR4 ;  /* 0x0000000417127c36 */ /* 0x000fe20008000000 */
[----:B------:R-:W-:-:S02]  /*0790*/  FSETP.GEU.AND P4, PT, R14, RZ, PT ;  /* 0x000000ff0e00720b */ /* 0x000fc40003f8e000 */
[----:B------:R-:W-:Y:S01]  /*07a0*/  FSEL R19, R12, RZ, P6 ;  /* 0x000000ff0c137208 */ /* 0x000fe20003000000 */
[--C-:B------:R-:W-:Y:S01]  /*07b0*/  IMAD R27, R23, 0x4, R18.reuse ;  /* 0x00000004171b7824 */ /* 0x100fe200078e0212 */
[----:B------:R-:W-:Y:S01]  /*07c0*/  FSEL R20, R14, RZ, P4 ;  /* 0x000000ff0e147208 */ /* 0x000fe20002000000 */
[----:B------:R-:W-:Y:S01]  /*07d0*/  IMAD.IADD R2, R2, 0x1, R18 ;  /* 0x0000000102027824 */ /* 0x000fe200078e0212 */
[----:B------:R-:W-:Y:S02]  /*07e0*/  FSETP.GEU.AND P5, PT, R15, RZ, PT ;  /* 0x000000ff0f00720b */ /* 0x000fe40003fae000 */
[----:B------:R-:W-:Y:S01]  /*07f0*/  FSETP.GEU.AND P1, PT, R13, RZ, PT ;  /* 0x000000ff0d00720b */ /* 0x000fe20003f2e000 */
[----:B------:R-:W-:Y:S01]  /*0800*/  STS [R27+0x18], R20 ;  /* 0x000018141b007388 */ /* 0x000fe20000000800 */
[----:B------:R-:W-:Y:S02]  /*0810*/  FSETP.GEU.AND P3, PT, R8, RZ, PT ;  /* 0x000000ff0800720b */ /* 0x000fe40003f6e000 */
[----:B------:R-:W-:Y:S01]  /*0820*/  FSETP.GEU.AND P2, PT, R24, RZ, PT ;  /* 0x000000ff1800720b */ /* 0x000fe20003f4e000 */
[----:B------:R-:W-:Y:S01]  /*0830*/  STS [R27+0x14], R19 ;  /* 0x000014131b007388 */ /* 0x000fe20000000800 */
[----:B------:R-:W-:-:S02]  /*0840*/  FSETP.GEU.AND P4, PT, R17, RZ, PT ;  /* 0x000000ff1100720b */ /* 0x000fc40003f8e000 */
[----:B------:R-:W-:Y:S02]  /*0850*/  FSETP.GEU.AND P6, PT, R9, RZ, PT ;  /* 0x000000ff0900720b */ /* 0x000fe40003fce000 */
[----:B------:R-:W-:Y:S02]  /*0860*/  FSEL R16, R15, RZ, P5 ;  /* 0x000000ff0f107208 */ /* 0x000fe40002800000 */
[----:B------:R-:W-:Y:S02]  /*0870*/  FSEL R21, R17, RZ, P4 ;  /* 0x000000ff11157208 */ /* 0x000fe40002000000 */
[----:B------:R-:W-:Y:S01]  /*0880*/  FSEL R23, R8, RZ, P3 ;  /* 0x000000ff08177208 */ /* 0x000fe20001800000 */
[----:B------:R0:W-:Y:S01]  /*0890*/  STS [R27], R16 ;  /* 0x000000101b007388 */ /* 0x0001e20000000800 */
[----:B------:R-:W-:Y:S02]  /*08a0*/  FSEL R24, R24, RZ, P2 ;  /* 0x000000ff18187208 */ /* 0x000fe40001000000 */
[----:B------:R-:W-:Y:S01]  /*08b0*/  FSEL R26, R13, RZ, P1 ;  /* 0x000000ff0d1a7208 */ /* 0x000fe20000800000 */
[----:B------:R-:W-:Y:S01]  /*08c0*/  STS [R27+0xc], R21 ;  /* 0x00000c151b007388 */ /* 0x000fe20000000800 */
[----:B------:R-:W-:-:S02]  /*08d0*/  FSEL R25, R9, RZ, P6 ;  /* 0x000000ff09197208 */ /* 0x000fc40003000000 */
[----:B------:R-:W-:Y:S01]  /*08e0*/  FSETP.GTU.AND P3, PT, R16, RZ, PT ;  /* 0x000000ff1000720b */ /* 0x000fe20003f6c000 */
[----:B------:R-:W-:Y:S01]  /*08f0*/  STS [R27+0x1c], R23 ;  /* 0x00001c171b007388 */ /* 0x000fe20000000800 */
[----:B------:R-:W-:Y:S01]  /*0900*/  FSETP.GTU.AND P2, PT, R19, RZ, PT ;  /* 0x000000ff1300720b */ /* 0x000fe20003f4c000 */
[----:B0-----:R-:W0:Y:S01]  /*0910*/  LDC.64 R16, c[0x0][0x238] ;  /* 0x00008e00ff107b82 */ /* 0x001e220000000a00 */
[----:B------:R-:W-:Y:S01]  /*0920*/  ISETP.GE.AND P1, PT, R5, 0x4, PT ;  /* 0x000000040500780c */ /* 0x000fe20003f26270 */
[----:B------:R-:W-:Y:S01]  /*0930*/  STS [R27+0x8], R24 ;  /* 0x000008181b007388 */ /* 0x000fe20000000800 */
[----:B------:R-:W-:Y:S02]  /*0940*/  SEL R5, RZ, 0x1, P2 ;  /* 0x00000001ff057807 */ /* 0x000fe40001000000 */
[----:B------:R-:W-:Y:S01]  /*0950*/  FSETP.GTU.AND P6, PT, R26, RZ, PT ;  /* 0x000000ff1a00720b */ /* 0x000fe20003fcc000 */
[----:B------:R-:W-:Y:S01]  /*0960*/  STS [R27+0x4], R26 ;  /* 0x0000041a1b007388 */ /* 0x000fe20000000800 */
[----:B------:R-:W-:-:S02]  /*0970*/  FSETP.GTU.AND P2, PT, R20, RZ, PT ;  /* 0x000000ff1400720b */ /* 0x000fc40003f4c000 */
[----:B------:R-:W-:Y:S01]  /*0980*/  SEL R18, RZ, 0x1, P6 ;  /* 0x00000001ff127807 */ /* 0x000fe20003000000 */
[----:B------:R1:W-:Y:S01]  /*0990*/  STS [R27+0x20], R25 ;  /* 0x000020191b007388 */ /* 0x0003e20000000800 */
[----:B------:R-:W-:Y:S01]  /*09a0*/  BAR.SYNC.DEFER_BLOCKING 0x0 ;  /* 0x0000000000007b1d */ /* 0x000fe20000010000 */
[----:B------:R-:W-:Y:S02]  /*09b0*/  FSETP.GTU.AND P4, PT, R24, RZ, PT ;  /* 0x000000ff1800720b */ /* 0x000fe40003f8c000 */
[----:B------:R-:W-:Y:S02]  /*09c0*/  FSETP.GTU.AND P5, PT, R21, RZ, PT ;  /* 0x000000ff1500720b */ /* 0x000fe40003fac000 */
[----:B------:R-:W-:Y:S02]  /*09d0*/  FSETP.GTU.AND P6, PT, R25, RZ, PT ;  /* 0x000000ff1900720b */ /* 0x000fe40003fcc000 */
[----:B-1----:R-:W-:Y:S02]  /*09e0*/  LOP3.LUT R27, R4, 0x7f, RZ, 0xc0, !PT ;  /* 0x0000007f041b7812 */ /* 0x002fe400078ec0ff */
[----:B------:R-:W-:-:S02]  /*09f0*/  SEL R4, RZ, 0x1, P3 ;  /* 0x00000001ff047807 */ /* 0x000fc40001800000 */
[----:B------:R-:W-:Y:S02]  /*0a00*/  PRMT R6, R27, 0x6540, R6 ;  /* 0x000065401b067816 */ /* 0x000fe40000000006 */
[----:B------:R-:W-:Y:S02]  /*0a10*/  FSETP.GTU.AND P3, PT, R23, RZ, PT ;  /* 0x000000ff1700720b */ /* 0x000fe40003f6c000 */
[----:B------:R-:W-:Y:S01]  /*0a20*/  SEL R20, RZ, 0x1, P4 ;  /* 0x00000001ff147807 */ /* 0x000fe20002000000 */
[----:B------:R-:W-:Y:S01]  /*0a30*/  IMAD.IADD R7, R6, 0x1, R7 ;  /* 0x0000000106077824 */ /* 0x000fe200078e0207 */
[----:B------:R-:W-:Y:S02]  /*0a40*/  PRMT R6, R5, 0x7604, R4 ;  /* 0x0000760405067816 */ /* 0x000fe40000000004 */
[----:B------:R-:W-:Y:S01]  /*0a50*/  SEL R21, RZ, 0x1, P3 ;  /* 0x00000001ff157807 */ /* 0x000fe20001800000 */
[----:B------:R-:W-:Y:S01]  /*0a60*/  IMAD.SHL.U32 R7, R7, 0x4, RZ ;  /* 0x0000000407077824 */ /* 0x000fe200078e00ff */
[----:B------:R-:W-:-:S02]  /*0a70*/  SEL R23, RZ, 0x1, P6 ;  /* 0x00000001ff177807 */ /* 0x000fc40003000000 */
[----:B------:R-:W-:Y:S01]  /*0a80*/  PRMT R26, R21, 0x7604, R20 ;  /* 0x00007604151a7816 */ /* 0x000fe20000000014 */
[----:B------:R-:W-:Y:S01]  /*0a90*/  LDS R8, [R22] ;  /* 0x0000000016087984 */ /* 0x000fe20000000800 */
[C---:B------:R-:W-:Y:S02]  /*0aa0*/  VIADD R19, R7.reuse, 0x200 ;  /* 0x0000020007137836 */ /* 0x040fe40000000000 */
[--C-:B0-----:R-:W-:Y:S01]  /*0ab0*/  IMAD.WIDE R4, R7, 0x4, R16.reuse ;  /* 0x0000000407047825 */ /* 0x101fe200078e0210 */
[----:B------:R-:W-:Y:S01]  /*0ac0*/  LDS R9, [R22+0x4] ;  /* 0x0000040016097984 */ /* 0x000fe20000000800 */
[----:B------:R-:W-:Y:S02]  /*0ad0*/  SEL R7, RZ, 0x1, P2 ;  /* 0x00000001ff077807 */ /* 0x000fe40001000000 */
[----:B------:R-:W-:Y:S01]  /*0ae0*/  IMAD.WIDE R16, R19, 0x4, R16 ;  /* 0x0000000413107825 */ /* 0x000fe200078e0210 */
[----:B------:R-:W-:Y:S01]  /*0af0*/  LDS R10, [R22+0x8] ;  /* 0x00000800160a7984 */ /* 0x000fe20000000800 */
[----:B------:R-:W-:-:S03]  /*0b00*/  PRMT R24, R7, 0x7604, R18 ;  /* 0x0000760407187816 */ /* 0x000fc60000000012 */
[----:B------:R-:W0:Y:S04]  /*0b10*/  LDS R11, [R22+0xc] ;  /* 0x00000c00160b7984 */ /* 0x000e280000000800 */
[----:B------:R-:W-:Y:S04]  /*0b20*/  LDS R12, [R22+0xa00] ;  /* 0x000a0000160c7984 */ /* 0x000fe80000000800 */
[----:B------:R-:W-:Y:S04]  /*0b30*/  LDS R13, [R22+0xa04] ;  /* 0x000a0400160d7984 */ /* 0x000fe80000000800 */
[----:B------:R-:W-:Y:S04]  /*0b40*/  LDS R14, [R22+0xa08] ;  /* 0x000a0800160e7984 */ /* 0x000fe80000000800 */
[----:B------:R1:W2:Y:S02]  /*0b50*/  LDS R15, [R22+0xa0c] ;  /* 0x000a0c00160f7984 */ /* 0x0002a40000000800 */
[----:B-1----:R-:W-:-:S04]  /*0b60*/  SEL R22, RZ, 0x1, P5 ;  /* 0x00000001ff167807 */ /* 0x002fc80002800000 */
[----:B------:R-:W-:Y:S01]  /*0b70*/  PRMT R22, R23, 0x7604, R22 ;  /* 0x0000760417167816 */ /* 0x000fe20000000016 */
[----:B0-----:R-:W-:Y:S04]  /*0b80*/  @!P1 STG.E.128 desc[UR6][R4.64], R8 ;  /* 0x0000000804009986 */ /* 0x001fe8000c101d06 */
[----:B--2---:R-:W-:Y:S01]  /*0b90*/  @!P1 STG.E.128 desc[UR6][R16.64], R12 ;  /* 0x0000000c10009986 */ /* 0x004fe2000c101d06 */
[----:B------:R-:W-:Y:S06]  /*0ba0*/  BAR.SYNC.DEFER_BLOCKING 0x0 ;  /* 0x0000000000007b1d */ /* 0x000fec0000010000 */
[----:B------:R-:W-:Y:S04]  /*0bb0*/  STS.U16 [R3+UR4], R6 ;  /* 0x0000000603007988 */ /* 0x000fe80008000404 */
[----:B------:R-:W-:Y:S04]  /*0bc0*/  STS.U16 [R3+UR4+0x108], R24 ;  /* 0x0001081803007988 */ /* 0x000fe80008000404 */
[----:B------:R-:W-:Y:S04]  /*0bd0*/  STS.U16 [R3+UR4+0x210], R26 ;  /* 0x0002101a03007988 */ /* 0x000fe80008000404 */
[----:B------:R-:W-:Y:S01]  /*0be0*/  STS.U16 [R3+UR4+0x318], R22 ;  /* 0x0003181603007988 */ /* 0x000fe20008000404 */
[----:B------:R-:W-:Y:S01]  /*0bf0*/  ULDC.64 UR4, c[0x0][0x240] ;  /* 0x0000900000047ab9 */ /* 0x000fe20000000a00 */
[----:B------:R-:W-:Y:S06]  /*0c00*/  BAR.SYNC.DEFER_BLOCKING 0x0 ;  /* 0x0000000000007b1d */ /* 0x000fec0000010000 */
[----:B------:R-:W0:Y:S02]  /*0c10*/  LDS.64 R18, [R2] ;  /* 0x0000000002127984 */ /* 0x000e240000000a00 */
[----:B0-----:R-:W-:-:S02]  /*0c20*/  PRMT R7, R18, 0x7772, RZ ;  /* 0x0000777212077816 */ /* 0x001fc400000000ff */
[----:B------:R-:W-:Y:S02]  /*0c30*/  PRMT R20, R18, 0x7771, RZ ;  /* 0x0000777112147816 */ /* 0x000fe400000000ff */
[C---:B------:R-:W-:Y:S02]  /*0c40*/  PRMT R5, R19.reuse, 0x7772, RZ ;  /* 0x0000777213057816 */ /* 0x040fe400000000ff */
[----:B------:R-:W-:Y:S02]  /*0c50*/  PRMT R7, R20, 0x5410, R7 ;  /* 0x0000541014077816 */ /* 0x000fe40000000007 */
[----:B------:R-:W-:Y:S02]  /*0c60*/  PRMT R6, R19, 0x7771, RZ ;  /* 0x0000777113067816 */ /* 0x000fe400000000ff */
[----:B------:R-:W-:Y:S02]  /*0c70*/  PRMT R4, R18, 0x7770, RZ ;  /* 0x0000777012047816 */ /* 0x000fe400000000ff */
[----:B------:R-:W-:-:S02]  /*0c80*/  LOP3.LUT R7, R7, 0x10001, RZ, 0xc0, !PT ;  /* 0x0001000107077812 */ /* 0x000fc400078ec0ff */
[----:B------:R-:W-:Y:S02]  /*0c90*/  PRMT R5, R6, 0x5410, R5 ;  /* 0x0000541006057816 */ /* 0x000fe40000000005 */
[----:B------:R-:W-:Y:S02]  /*0ca0*/  LOP3.LUT R4, R4, 0x1, RZ, 0xc0, !PT ;  /* 0x0000000104047812 */ /* 0x000fe400078ec0ff */
[----:B------:R-:W-:Y:S02]  /*0cb0*/  LOP3.LUT R3, R7, 0xffff, RZ, 0xc0, !PT ;  /* 0x0000ffff07037812 */ /* 0x000fe400078ec0ff */
[----:B------:R-:W-:Y:S02]  /*0cc0*/  LOP3.LUT R5, R5, 0x10001, RZ, 0xc0, !PT ;  /* 0x0001000105057812 */ /* 0x000fe400078ec0ff */
[----:B------:R-:W-:Y:S02]  /*0cd0*/  PRMT R2, R19, 0x7770, RZ ;  /* 0x0000777013027816 */ /* 0x000fe400000000ff */
[----:B------:R-:W-:-:S02]  /*0ce0*/  PRMT R9, R4, 0x3340, R3 ;  /* 0x0000334004097816 */ /* 0x000fc40000000003 */
[----:B------:R-:W-:Y:S02]  /*0cf0*/  PRMT R3, R7, 0x7732, RZ ;  /* 0x0000773207037816 */ /* 0x000fe400000000ff */
[C---:B------:R-:W-:Y:S02]  /*0d00*/  PRMT R7, R5.reuse, 0x7732, RZ ;  /* 0x0000773205077816 */ /* 0x040fe400000000ff */
[----:B------:R-:W-:Y:S02]  /*0d10*/  LOP3.LUT R11, R2, 0x1, RZ, 0xc0, !PT ;  /* 0x00000001020b7812 */ /* 0x000fe400078ec0ff */
[----:B------:R-:W-:Y:S02]  /*0d20*/  SHF.R.U32.HI R18, RZ, 0x18, R18 ;  /* 0x00000018ff127819 */ /* 0x000fe40000011612 */
[----:B------:R-:W-:Y:S02]  /*0d30*/  SHF.R.U32.HI R6, RZ, 0x18, R19 ;  /* 0x00000018ff067819 */ /* 0x000fe40000011613 */
[----:B------:R-:W-:Y:S01]  /*0d40*/  LOP3.LUT R2, R5, 0xffff, RZ, 0xc0, !PT ;  /* 0x0000ffff05027812 */ /* 0x000fe200078ec0ff */
[----:B------:R-:W-:Y:S01]  /*0d50*/  IMAD.MOV.U32 R5, RZ, RZ, R7 ;  /* 0x000000ffff057224 */ /* 0x000fe200078e0007 */
[----:B------:R-:W-:-:S02]  /*0d60*/  SGXT.U32 R4, R18, 0x1 ;  /* 0x000000011204781a */ /* 0x000fc40000000000 */
[----:B------:R-:W-:Y:S02]  /*0d70*/  SGXT.U32 R6, R6, 0x1 ;  /* 0x000000010606781a */ /* 0x000fe40000000000 */
[----:B------:R-:W-:Y:S02]  /*0d80*/  PRMT R8, R11, 0x3340, R2 ;  /* 0x000033400b087816 */ /* 0x000fe40000000002 */
[----:B------:R-:W-:Y:S02]  /*0d90*/  IADD3 R2, P1, R0, UR4, RZ ;  /* 0x0000000400027c10 */ /* 0x000fe4000ff3e0ff */
[----:B------:R-:W-:Y:S02]  /*0da0*/  PRMT R4, R3, 0x3340, R4 ;  /* 0x0000334003047816 */ /* 0x000fe40000000004 */
[----:B------:R-:W-:Y:S02]  /*0db0*/  PRMT R5, R5, 0x3340, R6 ;  /* 0x0000334005057816 */ /* 0x000fe40000000006 */
[----:B------:R-:W-:-:S02]  /*0dc0*/  LEA.HI.X.SX32 R3, R0, UR5, 0x1, P1 ;  /* 0x0000000500037c11 */ /* 0x000fc400088f0eff */
[----:B------:R-:W-:Y:S02]  /*0dd0*/  PRMT R4, R9, 0x5410, R4 ;  /* 0x0000541009047816 */ /* 0x000fe40000000004 */
[----:B------:R-:W-:Y:S01]  /*0de0*/  PRMT R5, R8, 0x5410, R5 ;  /* 0x0000541008057816 */ /* 0x000fe20000000005 */
[----:B------:R-:W-:Y:S06]  /*0df0*/  @P0 EXIT ;  /* 0x000000000000094d */ /* 0x000fec0003800000 */
[----:B------:R-:W-:Y:S01]  /*0e00*/  STG.E.64 desc[UR6][R2.64], R4 ;  /* 0x0000000402007986 */ /* 0x000fe2000c101b06 */
[----:B------:R-:W-:Y:S05]  /*0e10*/  EXIT ;  /* 0x000000000000794d */ /* 0x000fea0003800000 */
.L_x_0:
[----:B------:R-:W-:-:S00]  /*0e20*/  BRA `(.L_x_0) ;  /* 0xfffffffc00fc7947 */ /* 0x000fc0000383ffff */
[----:B------:R-:W-:-:S00]  /*0e30*/  NOP ;  /* 0x0000000000007918 */ /* 0x000fc00000000000 */
        /* <DEDUP_REMOVED lines=12> */
.L_x_1:


//--------------------- .nv.global.init           --------------------------
	.section	.nv.global.init,"aw",@progbits
.nv.global.init:
	.type		_$_str,@object
	.size		_$_str,(_$_str_$_2 - _$_str)
_$_str:
        /*0000*/ 	.byte	0x5f, 0x5f, 0x43, 0x55, 0x44, 0x41, 0x5f, 0x46, 0x54, 0x5a, 0x00
	.type		_$_str_$_2,@object
	.size		_$_str_$_2,(.L_1 - _$_str_$_2)
_$_str_$_2:
        /*000b*/ 	.byte	0x5f, 0x5f, 0x43, 0x55, 0x44, 0x41, 0x5f, 0x50, 0x52, 0x45, 0x43, 0x5f, 0x53, 0x51, 0x52, 0x54
        /*001b*/ 	.byte	0x00
.L_1:


//--------------------- .nv.shared.triton_poi_fused__native_batch_norm_legit_no_training_relu_threshold_backward_15 --------------------------
	.section	.nv.shared.triton_poi_fused__native_batch_norm_legit_no_training_relu_threshold_backward_15,"aw",@nobits
	.sectionflags	@""
	.align	16
	.zero		1024


//--------------------- .nv.constant0.triton_poi_fused__native_batch_norm_legit_no_training_relu_threshold_backward_15 --------------------------
	.section	.nv.constant0.triton_poi_fused__native_batch_norm_legit_no_training_relu_threshold_backward_15,"a",@progbits
	.sectionflags	@""
	.align	4
.nv.constant0.triton_poi_fused__native_batch_norm_legit_no_training_relu_threshold_backward_15:
	.zero		592
